//
// Generated by NVIDIA NVVM Compiler
//
// Compiler Build ID: CL-36424714
// Cuda compilation tools, release 13.0, V13.0.88
// Based on NVVM 20.0.0
//

.version 9.0
.target sm_100
.address_size 64

	// .globl	_Z14mat_mul_kernelPfS_S_i

.visible .entry _Z14mat_mul_kernelPfS_S_i(
	.param .u64 .ptr .align 1 _Z14mat_mul_kernelPfS_S_i_param_0,
	.param .u64 .ptr .align 1 _Z14mat_mul_kernelPfS_S_i_param_1,
	.param .u64 .ptr .align 1 _Z14mat_mul_kernelPfS_S_i_param_2,
	.param .u32 _Z14mat_mul_kernelPfS_S_i_param_3
)
{


	ret;

}


// ===== COMPILED SASS (sm_100) =====

	.target	sm_100

	.elftype	@"ET_EXEC"


//--------------------- .note.nv.tkinfo           --------------------------
	.section	.note.nv.tkinfo,"",@"SHT_NOTE"
	.sectionflags	@"SHF_NOTE_NV_TKINFO"
	.tkinfo
        /*0018*/ 	.word	0x00000002
        /*0030*/ 	.string	""
        /*0030*/ 	.string	"ptxas"
        /*0030*/ 	.string	"Cuda compilation tools, release 13.0, V13.0.88"
        /*0030*/ 	.string	"Build cuda_13.0.r13.0/compiler.36424714_0"
        /*0030*/ 	.string	"-arch sm_100 -m 64 "



//--------------------- .note.nv.cuinfo           --------------------------
	.section	.note.nv.cuinfo,"",@"SHT_NOTE"
	.sectionflags	@"SHF_NOTE_NV_CUINFO"
        /*0018*/ 	.short	0x0002
        /*001a*/ 	.short	0x0064
        /*001c*/ 	.short	0x0082
	.zero		2


//--------------------- .nv.info                  --------------------------
	.section	.nv.info,"",@"SHT_CUDA_INFO"
	.align	4


	//----- nvinfo : EIATTR_REGCOUNT
	.align		4
        /*0000*/ 	.byte	0x04, 0x2f
        /*0002*/ 	.short	(.L_1 - .L_0)
	.align		4
.L_0:
        /*0004*/ 	.word	index@(_Z14mat_mul_kernelPfS_S_i)
        /*0008*/ 	.word	0x00000004


	//----- nvinfo : EIATTR_FRAME_SIZE
	.align		4
.L_1:
        /*000c*/ 	.byte	0x04, 0x11
        /*000e*/ 	.short	(.L_3 - .L_2)
	.align		4
.L_2:
        /*0010*/ 	.word	index@(_Z14mat_mul_kernelPfS_S_i)
        /*0014*/ 	.word	0x00000000


	//----- nvinfo : EIATTR_MIN_STACK_SIZE
	.align		4
.L_3:
        /*0018*/ 	.byte	0x04, 0x12
        /*001a*/ 	.short	(.L_5 - .L_4)
	.align		4
.L_4:
        /*001c*/ 	.word	index@(_Z14mat_mul_kernelPfS_S_i)
        /*0020*/ 	.word	0x00000000
.L_5:


//--------------------- .nv.compat                --------------------------
	.section	.nv.compat,"",@"SHT_CUDA_COMPAT_INFO"
	.align	4
        /*0000*/ 	.byte	0x02, 0x09, 0x00, 0x00, 0x02, 0x02, 0x01, 0x00, 0x02, 0x05, 0x05, 0x00, 0x03, 0x07, 0x01, 0x01
        /*0010*/ 	.byte	0x02, 0x03, 0x00, 0x00, 0x02, 0x06, 0x01, 0x00, 0x04, 0x0b, 0x08, 0x00, 0x09, 0x00, 0x00, 0x00
        /*0020*/ 	.byte	0x00, 0x00, 0x00, 0x00


//--------------------- .nv.info._Z14mat_mul_kernelPfS_S_i --------------------------
	.section	.nv.info._Z14mat_mul_kernelPfS_S_i,"",@"SHT_CUDA_INFO"
	.sectionflags	@""
	.align	4


	//----- nvinfo : EIATTR_CUDA_API_VERSION
	.align		4
        /*0000*/ 	.byte	0x04, 0x37
        /*0002*/ 	.short	(.L_7 - .L_6)
.L_6:
        /*0004*/ 	.word	0x00000082


	//----- nvinfo : EIATTR_KPARAM_INFO
	.align		4
.L_7:
        /*0008*/ 	.byte	0x04, 0x17
        /*000a*/ 	.short	(.L_9 - .L_8)
.L_8:
        /*000c*/ 	.word	0x00000000
        /*0010*/ 	.short	0x0003
        /*0012*/ 	.short	0x0018
        /*0014*/ 	.byte	0x00, 0xf0, 0x11, 0x00


	//----- nvinfo : EIATTR_KPARAM_INFO
	.align		4
.L_9:
        /*0018*/ 	.byte	0x04, 0x17
        /*001a*/ 	.short	(.L_11 - .L_10)
.L_10:
        /*001c*/ 	.word	0x00000000
        /*0020*/ 	.short	0x0002
        /*0022*/ 	.short	0x0010
        /*0024*/ 	.byte	0x00, 0xf5, 0x21, 0x00


	//----- nvinfo : EIATTR_KPARAM_INFO
	.align		4
.L_11:
        /*0028*/ 	.byte	0x04, 0x17
        /*002a*/ 	.short	(.L_13 - .L_12)
.L_12:
        /*002c*/ 	.word	0x00000000
        /*0030*/ 	.short	0x0001
        /*0032*/ 	.short	0x0008
        /*0034*/ 	.byte	0x00, 0xf5, 0x21, 0x00


	//----- nvinfo : EIATTR_KPARAM_INFO
	.align		4
.L_13:
        /*0038*/ 	.byte	0x04, 0x17
        /*003a*/ 	.short	(.L_15 - .L_14)
.L_14:
        /*003c*/ 	.word	0x00000000
        /*0040*/ 	.short	0x0000
        /*0042*/ 	.short	0x0000
        /*0044*/ 	.byte	0x00, 0xf5, 0x21, 0x00


	//----- nvinfo : EIATTR_SPARSE_MMA_MASK
	.align		4
.L_15:
        /*0048*/ 	.byte	0x03, 0x50
        /*004a*/ 	.short	0x0000


	//----- nvinfo : EIATTR_MAXREG_COUNT
	.align		4
        /*004c*/ 	.byte	0x03, 0x1b
        /*004e*/ 	.short	0x00ff


	//----- nvinfo : EIATTR_MERCURY_ISA_VERSION
	.align		4
        /*0050*/ 	.byte	0x03, 0x5f
        /*0052*/ 	.short	0x0101


	//----- nvinfo : EIATTR_VRC_CTA_INIT_COUNT
	.align		4
        /*0054*/ 	.byte	0x02, 0x4a
	.zero		1
	.zero		1


	//----- nvinfo : EIATTR_EXIT_INSTR_OFFSETS
	.align		4
        /*0058*/ 	.byte	0x04, 0x1c
        /*005a*/ 	.short	(.L_17 - .L_16)


	//   ....[0]....
.L_16:
        /*005c*/ 	.word	0x00000010


	//----- nvinfo : EIATTR_CBANK_PARAM_SIZE
	.align		4
.L_17:
        /*0060*/ 	.byte	0x03, 0x19
        /*0062*/ 	.short	0x001c


	//----- nvinfo : EIATTR_PARAM_CBANK
	.align		4
        /*0064*/ 	.byte	0x04, 0x0a
        /*0066*/ 	.short	(.L_19 - .L_18)
	.align		4
.L_18:
        /*0068*/ 	.word	index@(.nv.constant0._Z14mat_mul_kernelPfS_S_i)
        /*006c*/ 	.short	0x0380
        /*006e*/ 	.short	0x001c


	//----- nvinfo : EIATTR_SW_WAR
	.align		4
.L_19:
        /*0070*/ 	.byte	0x04, 0x36
        /*0072*/ 	.short	(.L_21 - .L_20)
.L_20:
        /*0074*/ 	.word	0x00000008
.L_21:


//--------------------- .nv.callgraph             --------------------------
	.section	.nv.callgraph,"",@"SHT_CUDA_CALLGRAPH"
	.align	4
	.sectionentsize	8
	.align		4
        /*0000*/ 	.word	0x00000000
	.align		4
        /*0004*/ 	.word	0xffffffff
	.align		4
        /*0008*/ 	.word	0x00000000
	.align		4
        /*000c*/ 	.word	0xfffffffe
	.align		4
        /*0010*/ 	.word	0x00000000
	.align		4
        /*0014*/ 	.word	0xfffffffd
	.align		4
        /*0018*/ 	.word	0x00000000
	.align		4
        /*001c*/ 	.word	0xfffffffc


//--------------------- .text._Z14mat_mul_kernelPfS_S_i --------------------------
	.section	.text._Z14mat_mul_kernelPfS_S_i,"ax",@progbits
	.align	128
        .global         _Z14mat_mul_kernelPfS_S_i
        .type           _Z14mat_mul_kernelPfS_S_i,@function
        .size           _Z14mat_mul_kernelPfS_S_i,(.L_x_1 - _Z14mat_mul_kernelPfS_S_i)
        .other          _Z14mat_mul_kernelPfS_S_i,@"STO_CUDA_ENTRY STV_DEFAULT"
_Z14mat_mul_kernelPfS_S_i:
.text._Z14mat_mul_kernelPfS_S_i:
[----:B------:R-:W-:Y:S01]  /*0000*/  LDC R1, c[0x0][0x37c] ;  /* 0x0000df00ff017b82 */ /* 0x000fe20000000800 */
[----:B------:R-:W-:Y:S05]  /*0010*/  EXIT ;  /* 0x000000000000794d */ /* 0x000fea0003800000 */
.L_x_0:
[----:B------:R-:W-:-:S00]  /*0020*/  BRA `(.L_x_0) ;  /* 0xfffffffc00fc7947 */ /* 0x000fc0000383ffff */
[----:B------:R-:W-:-:S00]  /*0030*/  NOP ;  /* 0x0000000000007918 */ /* 0x000fc00000000000 */
        /* <DEDUP_REMOVED lines=12> */
.L_x_1:


//--------------------- .nv.shared.reserved.0     --------------------------
	.section	.nv.shared.reserved.0,"aw",@nobits
	.weak		__nv_reservedSMEM_offset_0_alias
	.size		__nv_reservedSMEM_offset_0_alias, 0, 64
	.other		__nv_reservedSMEM_offset_0_alias,@"STO_CUDA_RESERVED_SHARED STV_DEFAULT"
__nv_reservedSMEM_offset_0_alias:
	.zero		0
	.zero		64


//--------------------- .nv.constant0._Z14mat_mul_kernelPfS_S_i --------------------------
	.section	.nv.constant0._Z14mat_mul_kernelPfS_S_i,"a",@progbits
	.sectionflags	@""
	.align	4
.nv.constant0._Z14mat_mul_kernelPfS_S_i:
	.zero		924


//--------------------- SYMBOLS --------------------------

	.type		.nv.reservedSmem.offset0,@object
	.size		.nv.reservedSmem.offset0,0x4
